//
// Generated by NVIDIA NVVM Compiler
//
// Compiler Build ID: CL-36424714
// Cuda compilation tools, release 13.0, V13.0.88
// Based on NVVM 20.0.0
//

.version 9.0
.target sm_100
.address_size 64

	// .globl	_Z16initializeVectorPdm

.visible .entry _Z16initializeVectorPdm(
	.param .u64 .ptr .align 1 _Z16initializeVectorPdm_param_0,
	.param .u64 _Z16initializeVectorPdm_param_1
)
{
	.reg .pred 	%p<2>;
	.reg .b32 	%r<6>;
	.reg .b64 	%rd<7>;
	.reg .b64 	%fd<2>;

	ld.param.u64 	%rd2, [_Z16initializeVectorPdm_param_0];
	ld.param.u64 	%rd3, [_Z16initializeVectorPdm_param_1];
	mov.u32 	%r1, %ctaid.x;
	mov.u32 	%r2, %ntid.x;
	mov.u32 	%r3, %tid.x;
	mad.lo.s32 	%r4, %r1, %r2, %r3;
	cvt.u64.u32 	%rd1, %r4;
	setp.le.u64 	%p1, %rd3, %rd1;
	@%p1 bra 	$L__BB0_2;
	cvt.u32.u64 	%r5, %rd1;
	cvta.to.global.u64 	%rd4, %rd2;
	cvt.rn.f64.u32 	%fd1, %r5;
	shl.b64 	%rd5, %rd1, 3;
	add.s64 	%rd6, %rd4, %rd5;
	st.global.f64 	[%rd6], %fd1;
$L__BB0_2:
	ret;

}


// ===== COMPILED SASS (sm_100) =====

	.target	sm_100

	.elftype	@"ET_EXEC"


//--------------------- .note.nv.tkinfo           --------------------------
	.section	.note.nv.tkinfo,"",@"SHT_NOTE"
	.sectionflags	@"SHF_NOTE_NV_TKINFO"
	.tkinfo
        /*0018*/ 	.word	0x00000002
        /*0030*/ 	.string	""
        /*0030*/ 	.string	"ptxas"
        /*0030*/ 	.string	"Cuda compilation tools, release 13.0, V13.0.88"
        /*0030*/ 	.string	"Build cuda_13.0.r13.0/compiler.36424714_0"
        /*0030*/ 	.string	"-arch sm_100 -m 64 "



//--------------------- .note.nv.cuinfo           --------------------------
	.section	.note.nv.cuinfo,"",@"SHT_NOTE"
	.sectionflags	@"SHF_NOTE_NV_CUINFO"
        /*0018*/ 	.short	0x0002
        /*001a*/ 	.short	0x0064
        /*001c*/ 	.short	0x0082
	.zero		2


//--------------------- .nv.info                  --------------------------
	.section	.nv.info,"",@"SHT_CUDA_INFO"
	.align	4


	//----- nvinfo : EIATTR_REGCOUNT
	.align		4
        /*0000*/ 	.byte	0x04, 0x2f
        /*0002*/ 	.short	(.L_1 - .L_0)
	.align		4
.L_0:
        /*0004*/ 	.word	index@(_Z16initializeVectorPdm)
        /*0008*/ 	.word	0x00000008


	//----- nvinfo : EIATTR_FRAME_SIZE
	.align		4
.L_1:
        /*000c*/ 	.byte	0x04, 0x11
        /*000e*/ 	.short	(.L_3 - .L_2)
	.align		4
.L_2:
        /*0010*/ 	.word	index@(_Z16initializeVectorPdm)
        /*0014*/ 	.word	0x00000000


	//----- nvinfo : EIATTR_MIN_STACK_SIZE
	.align		4
.L_3:
        /*0018*/ 	.byte	0x04, 0x12
        /*001a*/ 	.short	(.L_5 - .L_4)
	.align		4
.L_4:
        /*001c*/ 	.word	index@(_Z16initializeVectorPdm)
        /*0020*/ 	.word	0x00000000
.L_5:


//--------------------- .nv.compat                --------------------------
	.section	.nv.compat,"",@"SHT_CUDA_COMPAT_INFO"
	.align	4
        /*0000*/ 	.byte	0x02, 0x09, 0x00, 0x00, 0x02, 0x02, 0x01, 0x00, 0x02, 0x05, 0x05, 0x00, 0x03, 0x07, 0x01, 0x01
        /*0010*/ 	.byte	0x02, 0x03, 0x00, 0x00, 0x02, 0x06, 0x01, 0x00, 0x04, 0x0b, 0x08, 0x00, 0x09, 0x00, 0x00, 0x00
        /*0020*/ 	.byte	0x00, 0x00, 0x00, 0x00


//--------------------- .nv.info._Z16initializeVectorPdm --------------------------
	.section	.nv.info._Z16initializeVectorPdm,"",@"SHT_CUDA_INFO"
	.sectionflags	@""
	.align	4


	//----- nvinfo : EIATTR_CUDA_API_VERSION
	.align		4
        /*0000*/ 	.byte	0x04, 0x37
        /*0002*/ 	.short	(.L_7 - .L_6)
.L_6:
        /*0004*/ 	.word	0x00000082


	//----- nvinfo : EIATTR_KPARAM_INFO
	.align		4
.L_7:
        /*0008*/ 	.byte	0x04, 0x17
        /*000a*/ 	.short	(.L_9 - .L_8)
.L_8:
        /*000c*/ 	.word	0x00000000
        /*0010*/ 	.short	0x0001
        /*0012*/ 	.short	0x0008
        /*0014*/ 	.byte	0x00, 0xf0, 0x21, 0x00


	//----- nvinfo : EIATTR_KPARAM_INFO
	.align		4
.L_9:
        /*0018*/ 	.byte	0x04, 0x17
        /*001a*/ 	.short	(.L_11 - .L_10)
.L_10:
        /*001c*/ 	.word	0x00000000
        /*0020*/ 	.short	0x0000
        /*0022*/ 	.short	0x0000
        /*0024*/ 	.byte	0x00, 0xf5, 0x21, 0x00


	//----- nvinfo : EIATTR_SPARSE_MMA_MASK
	.align		4
.L_11:
        /*0028*/ 	.byte	0x03, 0x50
        /*002a*/ 	.short	0x0000


	//----- nvinfo : EIATTR_MAXREG_COUNT
	.align		4
        /*002c*/ 	.byte	0x03, 0x1b
        /*002e*/ 	.short	0x00ff


	//----- nvinfo : EIATTR_MERCURY_ISA_VERSION
	.align		4
        /*0030*/ 	.byte	0x03, 0x5f
        /*0032*/ 	.short	0x0101


	//----- nvinfo : EIATTR_VRC_CTA_INIT_COUNT
	.align		4
        /*0034*/ 	.byte	0x02, 0x4a
	.zero		1
	.zero		1


	//----- nvinfo : EIATTR_EXIT_INSTR_OFFSETS
	.align		4
        /*0038*/ 	.byte	0x04, 0x1c
        /*003a*/ 	.short	(.L_13 - .L_12)


	//   ....[0]....
.L_12:
        /*003c*/ 	.word	0x00000080


	//   ....[1]....
        /*0040*/ 	.word	0x000000f0


	//----- nvinfo : EIATTR_CBANK_PARAM_SIZE
	.align		4
.L_13:
        /*0044*/ 	.byte	0x03, 0x19
        /*0046*/ 	.short	0x0010


	//----- nvinfo : EIATTR_PARAM_CBANK
	.align		4
        /*0048*/ 	.byte	0x04, 0x0a
        /*004a*/ 	.short	(.L_15 - .L_14)
	.align		4
.L_14:
        /*004c*/ 	.word	index@(.nv.constant0._Z16initializeVectorPdm)
        /*0050*/ 	.short	0x0380
        /*0052*/ 	.short	0x0010


	//----- nvinfo : EIATTR_SW_WAR
	.align		4
.L_15:
        /*0054*/ 	.byte	0x04, 0x36
        /*0056*/ 	.short	(.L_17 - .L_16)
.L_16:
        /*0058*/ 	.word	0x00000008
.L_17:


//--------------------- .nv.callgraph             --------------------------
	.section	.nv.callgraph,"",@"SHT_CUDA_CALLGRAPH"
	.align	4
	.sectionentsize	8
	.align		4
        /*0000*/ 	.word	0x00000000
	.align		4
        /*0004*/ 	.word	0xffffffff
	.align		4
        /*0008*/ 	.word	0x00000000
	.align		4
        /*000c*/ 	.word	0xfffffffe
	.align		4
        /*0010*/ 	.word	0x00000000
	.align		4
        /*0014*/ 	.word	0xfffffffd
	.align		4
        /*0018*/ 	.word	0x00000000
	.align		4
        /*001c*/ 	.word	0xfffffffc


//--------------------- .text._Z16initializeVectorPdm --------------------------
	.section	.text._Z16initializeVectorPdm,"ax",@progbits
	.align	128
        .global         _Z16initializeVectorPdm
        .type           _Z16initializeVectorPdm,@function
        .size           _Z16initializeVectorPdm,(.L_x_1 - _Z16initializeVectorPdm)
        .other          _Z16initializeVectorPdm,@"STO_CUDA_ENTRY STV_DEFAULT"
_Z16initializeVectorPdm:
.text._Z16initializeVectorPdm:
[----:B------:R-:W-:Y:S01]  /*0000*/  LDC R1, c[0x0][0x37c] ;  /* 0x0000df00ff017b82 */ /* 0x000fe20000000800 */
[----:B------:R-:W0:Y:S07]  /*0010*/  S2R R3, SR_TID.X ;  /* 0x0000000000037919 */ /* 0x000e2e0000002100 */
[----:B------:R-:W0:Y:S01]  /*0020*/  S2UR UR4, SR_CTAID.X ;  /* 0x00000000000479c3 */ /* 0x000e220000002500 */
[----:B------:R-:W1:Y:S07]  /*0030*/  LDCU.64 UR6, c[0x0][0x388] ;  /* 0x00007100ff0677ac */ /* 0x000e6e0008000a00 */
[----:B------:R-:W0:Y:S02]  /*0040*/  LDC R0, c[0x0][0x360] ;  /* 0x0000d800ff007b82 */ /* 0x000e240000000800 */
[----:B0-----:R-:W-:-:S05]  /*0050*/  IMAD R0, R0, UR4, R3 ;  /* 0x0000000400007c24 */ /* 0x001fca000f8e0203 */
[----:B-1----:R-:W-:-:S04]  /*0060*/  ISETP.GE.U32.AND P0, PT, R0, UR6, PT ;  /* 0x0000000600007c0c */ /* 0x002fc8000bf06070 */
[----:B------:R-:W-:-:S13]  /*0070*/  ISETP.GE.U32.AND.EX P0, PT, RZ, UR7, PT, P0 ;  /* 0x00000007ff007c0c */ /* 0x000fda000bf06100 */
[----:B------:R-:W-:Y:S05]  /*0080*/  @P0 EXIT ;  /* 0x000000000000094d */ /* 0x000fea0003800000 */
[----:B------:R-:W0:Y:S01]  /*0090*/  LDCU.64 UR6, c[0x0][0x380] ;  /* 0x00007000ff0677ac */ /* 0x000e220008000a00 */
[----:B------:R-:W1:Y:S01]  /*00a0*/  I2F.F64.U32 R2, R0 ;  /* 0x0000000000027312 */ /* 0x000e620000201800 */
[----:B------:R-:W1:Y:S01]  /*00b0*/  LDCU.64 UR4, c[0x0][0x358] ;  /* 0x00006b00ff0477ac */ /* 0x000e620008000a00 */
[----:B0-----:R-:W-:-:S04]  /*00c0*/  LEA R4, P0, R0, UR6, 0x3 ;  /* 0x0000000600047c11 */ /* 0x001fc8000f8018ff */
[----:B------:R-:W-:-:S05]  /*00d0*/  LEA.HI.X R5, R0, UR7, RZ, 0x3, P0 ;  /* 0x0000000700057c11 */ /* 0x000fca00080f1cff */
[----:B-1----:R-:W-:Y:S01]  /*00e0*/  STG.E.64 desc[UR4][R4.64], R2 ;  /* 0x0000000204007986 */ /* 0x002fe2000c101b04 */
[----:B------:R-:W-:Y:S05]  /*00f0*/  EXIT ;  /* 0x000000000000794d */ /* 0x000fea0003800000 */
.L_x_0:
[----:B------:R-:W-:-:S00]  /*0100*/  BRA `(.L_x_0) ;  /* 0xfffffffc00fc7947 */ /* 0x000fc0000383ffff */
[----:B------:R-:W-:-:S00]  /*0110*/  NOP ;  /* 0x0000000000007918 */ /* 0x000fc00000000000 */
        /* <DEDUP_REMOVED lines=14> */
.L_x_1:


//--------------------- .nv.shared.reserved.0     --------------------------
	.section	.nv.shared.reserved.0,"aw",@nobits
	.weak		__nv_reservedSMEM_offset_0_alias
	.size		__nv_reservedSMEM_offset_0_alias, 0, 64
	.other		__nv_reservedSMEM_offset_0_alias,@"STO_CUDA_RESERVED_SHARED STV_DEFAULT"
__nv_reservedSMEM_offset_0_alias:
	.zero		0
	.zero		64


//--------------------- .nv.constant0._Z16initializeVectorPdm --------------------------
	.section	.nv.constant0._Z16initializeVectorPdm,"a",@progbits
	.sectionflags	@""
	.align	4
.nv.constant0._Z16initializeVectorPdm:
	.zero		912


//--------------------- SYMBOLS --------------------------

	.type		.nv.reservedSmem.offset0,@object
	.size		.nv.reservedSmem.offset0,0x4
